//
// Generated by NVIDIA NVVM Compiler
//
// Compiler Build ID: CL-36424714
// Cuda compilation tools, release 13.0, V13.0.88
// Based on NVVM 20.0.0
//

.version 9.0
.target sm_100
.address_size 64

	// .globl	_Z7CLCTestPiS_S_9conv_data

.visible .entry _Z7CLCTestPiS_S_9conv_data(
	.param .u64 .ptr .align 1 _Z7CLCTestPiS_S_9conv_data_param_0,
	.param .u64 .ptr .align 1 _Z7CLCTestPiS_S_9conv_data_param_1,
	.param .u64 .ptr .align 1 _Z7CLCTestPiS_S_9conv_data_param_2,
	.param .align 4 .b8 _Z7CLCTestPiS_S_9conv_data_param_3[40]
)
{
	.reg .pred 	%p<10>;
	.reg .b32 	%r<126>;
	.reg .b64 	%rd<85>;

	ld.param.u32 	%r1, [_Z7CLCTestPiS_S_9conv_data_param_3];
	ld.param.u32 	%r15, [_Z7CLCTestPiS_S_9conv_data_param_3+12];
	ld.param.u32 	%r16, [_Z7CLCTestPiS_S_9conv_data_param_3+16];
	ld.param.u32 	%r17, [_Z7CLCTestPiS_S_9conv_data_param_3+24];
	ld.param.u32 	%r18, [_Z7CLCTestPiS_S_9conv_data_param_3+28];
	ld.param.u64 	%rd15, [_Z7CLCTestPiS_S_9conv_data_param_0];
	ld.param.u32 	%r19, [_Z7CLCTestPiS_S_9conv_data_param_3+8];
	ld.param.u32 	%r20, [_Z7CLCTestPiS_S_9conv_data_param_3+4];
	ld.param.u32 	%r21, [_Z7CLCTestPiS_S_9conv_data_param_3+32];
	ld.param.u64 	%rd81, [_Z7CLCTestPiS_S_9conv_data_param_1];
	ld.param.u64 	%rd14, [_Z7CLCTestPiS_S_9conv_data_param_2];
	mov.u32 	%r2, %tid.x;
	div.s32 	%r22, %r2, %r21;
	mul.lo.s32 	%r23, %r20, %r19;
	mul.lo.s32 	%r24, %r23, %r22;
	cvt.s64.s32 	%rd16, %r24;
	mul.lo.s32 	%r25, %r22, %r21;
	sub.s32 	%r26, %r2, %r25;
	mul.lo.s32 	%r27, %r26, %r20;
	cvt.s64.s32 	%rd17, %r27;
	add.s64 	%rd18, %rd16, %rd17;
	shl.b64 	%rd19, %rd18, 2;
	add.s64 	%rd1, %rd15, %rd19;
	shl.b32 	%r28, %r18, 8;
	add.s32 	%r29, %r28, %r17;
	shl.b32 	%r30, %r16, 16;
	add.s32 	%r31, %r29, %r30;
	shl.b32 	%r32, %r15, 24;
	add.s32 	%r3, %r31, %r32;
	mul.lo.s32 	%r33, %r17, %r18;
	mul.lo.s32 	%r4, %r33, %r16;
	setp.lt.s32 	%p1, %r4, 1;
	@%p1 bra 	$L__BB0_13;
	cvta.to.global.u64 	%rd20, %rd14;
	mul.wide.u32 	%rd21, %r2, 4;
	add.s64 	%rd2, %rd20, %rd21;
	add.s32 	%r34, %r4, -1;
	shr.u32 	%r35, %r34, 5;
	add.s32 	%r5, %r35, 1;
	and.b32  	%r6, %r5, 15;
	setp.lt.u32 	%p2, %r4, 481;
	@%p2 bra 	$L__BB0_4;
	and.b32  	%r36, %r5, 268435440;
	neg.s32 	%r124, %r36;
$L__BB0_3:
	.pragma "nounroll";
	// begin inline asm
	/*
	// end inline asm
	// begin inline asm
	CPTX_BEGIN
	// end inline asm
	// begin inline asm
	clc.sstarr.s32 %r37, [%rd1], [%rd81], %r3, %r1;
	// end inline asm
	// begin inline asm
	CPTX_END
	// end inline asm
	// begin inline asm
	*/
	// end inline asm
	add.s64 	%rd25, %rd81, 128;
	st.global.u32 	[%rd2], %r37;
	// begin inline asm
	/*
	// end inline asm
	// begin inline asm
	CPTX_BEGIN
	// end inline asm
	// begin inline asm
	clc.sstarr.s32 %r40, [%rd1], [%rd25], %r3, %r1;
	// end inline asm
	// begin inline asm
	CPTX_END
	// end inline asm
	// begin inline asm
	*/
	// end inline asm
	st.global.u32 	[%rd2], %r40;
	// begin inline asm
	/*
	// end inline asm
	// begin inline asm
	CPTX_BEGIN
	// end inline asm
	add.s64 	%rd27, %rd81, 256;
	// begin inline asm
	clc.sstarr.s32 %r43, [%rd1], [%rd27], %r3, %r1;
	// end inline asm
	// begin inline asm
	CPTX_END
	// end inline asm
	// begin inline asm
	*/
	// end inline asm
	st.global.u32 	[%rd2], %r43;
	// begin inline asm
	/*
	// end inline asm
	// begin inline asm
	CPTX_BEGIN
	// end inline asm
	add.s64 	%rd29, %rd81, 384;
	// begin inline asm
	clc.sstarr.s32 %r46, [%rd1], [%rd29], %r3, %r1;
	// end inline asm
	// begin inline asm
	CPTX_END
	// end inline asm
	// begin inline asm
	*/
	// end inline asm
	st.global.u32 	[%rd2], %r46;
	// begin inline asm
	/*
	// end inline asm
	// begin inline asm
	CPTX_BEGIN
	// end inline asm
	add.s64 	%rd31, %rd81, 512;
	// begin inline asm
	clc.sstarr.s32 %r49, [%rd1], [%rd31], %r3, %r1;
	// end inline asm
	// begin inline asm
	CPTX_END
	// end inline asm
	// begin inline asm
	*/
	// end inline asm
	st.global.u32 	[%rd2], %r49;
	// begin inline asm
	/*
	// end inline asm
	// begin inline asm
	CPTX_BEGIN
	// end inline asm
	add.s64 	%rd33, %rd81, 640;
	// begin inline asm
	clc.sstarr.s32 %r52, [%rd1], [%rd33], %r3, %r1;
	// end inline asm
	// begin inline asm
	CPTX_END
	// end inline asm
	// begin inline asm
	*/
	// end inline asm
	st.global.u32 	[%rd2], %r52;
	// begin inline asm
	/*
	// end inline asm
	// begin inline asm
	CPTX_BEGIN
	// end inline asm
	add.s64 	%rd35, %rd81, 768;
	// begin inline asm
	clc.sstarr.s32 %r55, [%rd1], [%rd35], %r3, %r1;
	// end inline asm
	// begin inline asm
	CPTX_END
	// end inline asm
	// begin inline asm
	*/
	// end inline asm
	st.global.u32 	[%rd2], %r55;
	// begin inline asm
	/*
	// end inline asm
	// begin inline asm
	CPTX_BEGIN
	// end inline asm
	add.s64 	%rd37, %rd81, 896;
	// begin inline asm
	clc.sstarr.s32 %r58, [%rd1], [%rd37], %r3, %r1;
	// end inline asm
	// begin inline asm
	CPTX_END
	// end inline asm
	// begin inline asm
	*/
	// end inline asm
	st.global.u32 	[%rd2], %r58;
	// begin inline asm
	/*
	// end inline asm
	// begin inline asm
	CPTX_BEGIN
	// end inline asm
	add.s64 	%rd39, %rd81, 1024;
	// begin inline asm
	clc.sstarr.s32 %r61, [%rd1], [%rd39], %r3, %r1;
	// end inline asm
	// begin inline asm
	CPTX_END
	// end inline asm
	// begin inline asm
	*/
	// end inline asm
	st.global.u32 	[%rd2], %r61;
	// begin inline asm
	/*
	// end inline asm
	// begin inline asm
	CPTX_BEGIN
	// end inline asm
	add.s64 	%rd41, %rd81, 1152;
	// begin inline asm
	clc.sstarr.s32 %r64, [%rd1], [%rd41], %r3, %r1;
	// end inline asm
	// begin inline asm
	CPTX_END
	// end inline asm
	// begin inline asm
	*/
	// end inline asm
	st.global.u32 	[%rd2], %r64;
	// begin inline asm
	/*
	// end inline asm
	// begin inline asm
	CPTX_BEGIN
	// end inline asm
	add.s64 	%rd43, %rd81, 1280;
	// begin inline asm
	clc.sstarr.s32 %r67, [%rd1], [%rd43], %r3, %r1;
	// end inline asm
	// begin inline asm
	CPTX_END
	// end inline asm
	// begin inline asm
	*/
	// end inline asm
	st.global.u32 	[%rd2], %r67;
	// begin inline asm
	/*
	// end inline asm
	// begin inline asm
	CPTX_BEGIN
	// end inline asm
	add.s64 	%rd45, %rd81, 1408;
	// begin inline asm
	clc.sstarr.s32 %r70, [%rd1], [%rd45], %r3, %r1;
	// end inline asm
	// begin inline asm
	CPTX_END
	// end inline asm
	// begin inline asm
	*/
	// end inline asm
	st.global.u32 	[%rd2], %r70;
	// begin inline asm
	/*
	// end inline asm
	// begin inline asm
	CPTX_BEGIN
	// end inline asm
	add.s64 	%rd47, %rd81, 1536;
	// begin inline asm
	clc.sstarr.s32 %r73, [%rd1], [%rd47], %r3, %r1;
	// end inline asm
	// begin inline asm
	CPTX_END
	// end inline asm
	// begin inline asm
	*/
	// end inline asm
	st.global.u32 	[%rd2], %r73;
	// begin inline asm
	/*
	// end inline asm
	// begin inline asm
	CPTX_BEGIN
	// end inline asm
	add.s64 	%rd49, %rd81, 1664;
	// begin inline asm
	clc.sstarr.s32 %r76, [%rd1], [%rd49], %r3, %r1;
	// end inline asm
	// begin inline asm
	CPTX_END
	// end inline asm
	// begin inline asm
	*/
	// end inline asm
	st.global.u32 	[%rd2], %r76;
	// begin inline asm
	/*
	// end inline asm
	// begin inline asm
	CPTX_BEGIN
	// end inline asm
	add.s64 	%rd51, %rd81, 1792;
	// begin inline asm
	clc.sstarr.s32 %r79, [%rd1], [%rd51], %r3, %r1;
	// end inline asm
	// begin inline asm
	CPTX_END
	// end inline asm
	// begin inline asm
	*/
	// end inline asm
	st.global.u32 	[%rd2], %r79;
	// begin inline asm
	/*
	// end inline asm
	// begin inline asm
	CPTX_BEGIN
	// end inline asm
	add.s64 	%rd53, %rd81, 1920;
	// begin inline asm
	clc.sstarr.s32 %r82, [%rd1], [%rd53], %r3, %r1;
	// end inline asm
	// begin inline asm
	CPTX_END
	// end inline asm
	// begin inline asm
	*/
	// end inline asm
	add.s64 	%rd81, %rd81, 2048;
	st.global.u32 	[%rd2], %r82;
	add.s32 	%r124, %r124, 16;
	setp.ne.s32 	%p3, %r124, 0;
	@%p3 bra 	$L__BB0_3;
$L__BB0_4:
	setp.eq.s32 	%p4, %r6, 0;
	@%p4 bra 	$L__BB0_13;
	and.b32  	%r10, %r5, 7;
	setp.lt.u32 	%p5, %r6, 8;
	@%p5 bra 	$L__BB0_7;
	// begin inline asm
	/*
	// end inline asm
	// begin inline asm
	CPTX_BEGIN
	// end inline asm
	// begin inline asm
	clc.sstarr.s32 %r85, [%rd1], [%rd81], %r3, %r1;
	// end inline asm
	// begin inline asm
	CPTX_END
	// end inline asm
	// begin inline asm
	*/
	// end inline asm
	add.s64 	%rd57, %rd81, 128;
	st.global.u32 	[%rd2], %r85;
	// begin inline asm
	/*
	// end inline asm
	// begin inline asm
	CPTX_BEGIN
	// end inline asm
	// begin inline asm
	clc.sstarr.s32 %r88, [%rd1], [%rd57], %r3, %r1;
	// end inline asm
	// begin inline asm
	CPTX_END
	// end inline asm
	// begin inline asm
	*/
	// end inline asm
	add.s64 	%rd59, %rd81, 256;
	st.global.u32 	[%rd2], %r88;
	// begin inline asm
	/*
	// end inline asm
	// begin inline asm
	CPTX_BEGIN
	// end inline asm
	// begin inline asm
	clc.sstarr.s32 %r91, [%rd1], [%rd59], %r3, %r1;
	// end inline asm
	// begin inline asm
	CPTX_END
	// end inline asm
	// begin inline asm
	*/
	// end inline asm
	add.s64 	%rd61, %rd81, 384;
	st.global.u32 	[%rd2], %r91;
	// begin inline asm
	/*
	// end inline asm
	// begin inline asm
	CPTX_BEGIN
	// end inline asm
	// begin inline asm
	clc.sstarr.s32 %r94, [%rd1], [%rd61], %r3, %r1;
	// end inline asm
	// begin inline asm
	CPTX_END
	// end inline asm
	// begin inline asm
	*/
	// end inline asm
	add.s64 	%rd63, %rd81, 512;
	st.global.u32 	[%rd2], %r94;
	// begin inline asm
	/*
	// end inline asm
	// begin inline asm
	CPTX_BEGIN
	// end inline asm
	// begin inline asm
	clc.sstarr.s32 %r97, [%rd1], [%rd63], %r3, %r1;
	// end inline asm
	// begin inline asm
	CPTX_END
	// end inline asm
	// begin inline asm
	*/
	// end inline asm
	add.s64 	%rd65, %rd81, 640;
	st.global.u32 	[%rd2], %r97;
	// begin inline asm
	/*
	// end inline asm
	// begin inline asm
	CPTX_BEGIN
	// end inline asm
	// begin inline asm
	clc.sstarr.s32 %r100, [%rd1], [%rd65], %r3, %r1;
	// end inline asm
	// begin inline asm
	CPTX_END
	// end inline asm
	// begin inline asm
	*/
	// end inline asm
	add.s64 	%rd67, %rd81, 768;
	st.global.u32 	[%rd2], %r100;
	// begin inline asm
	/*
	// end inline asm
	// begin inline asm
	CPTX_BEGIN
	// end inline asm
	// begin inline asm
	clc.sstarr.s32 %r103, [%rd1], [%rd67], %r3, %r1;
	// end inline asm
	// begin inline asm
	CPTX_END
	// end inline asm
	// begin inline asm
	*/
	// end inline asm
	add.s64 	%rd69, %rd81, 896;
	st.global.u32 	[%rd2], %r103;
	// begin inline asm
	/*
	// end inline asm
	// begin inline asm
	CPTX_BEGIN
	// end inline asm
	// begin inline asm
	clc.sstarr.s32 %r106, [%rd1], [%rd69], %r3, %r1;
	// end inline asm
	// begin inline asm
	CPTX_END
	// end inline asm
	// begin inline asm
	*/
	// end inline asm
	st.global.u32 	[%rd2], %r106;
	add.s64 	%rd81, %rd81, 1024;
$L__BB0_7:
	setp.eq.s32 	%p6, %r10, 0;
	@%p6 bra 	$L__BB0_13;
	and.b32  	%r11, %r5, 3;
	setp.lt.u32 	%p7, %r10, 4;
	@%p7 bra 	$L__BB0_10;
	// begin inline asm
	/*
	// end inline asm
	// begin inline asm
	CPTX_BEGIN
	// end inline asm
	// begin inline asm
	clc.sstarr.s32 %r109, [%rd1], [%rd81], %r3, %r1;
	// end inline asm
	// begin inline asm
	CPTX_END
	// end inline asm
	// begin inline asm
	*/
	// end inline asm
	add.s64 	%rd73, %rd81, 128;
	st.global.u32 	[%rd2], %r109;
	// begin inline asm
	/*
	// end inline asm
	// begin inline asm
	CPTX_BEGIN
	// end inline asm
	// begin inline asm
	clc.sstarr.s32 %r112, [%rd1], [%rd73], %r3, %r1;
	// end inline asm
	// begin inline asm
	CPTX_END
	// end inline asm
	// begin inline asm
	*/
	// end inline asm
	add.s64 	%rd75, %rd81, 256;
	st.global.u32 	[%rd2], %r112;
	// begin inline asm
	/*
	// end inline asm
	// begin inline asm
	CPTX_BEGIN
	// end inline asm
	// begin inline asm
	clc.sstarr.s32 %r115, [%rd1], [%rd75], %r3, %r1;
	// end inline asm
	// begin inline asm
	CPTX_END
	// end inline asm
	// begin inline asm
	*/
	// end inline asm
	add.s64 	%rd77, %rd81, 384;
	st.global.u32 	[%rd2], %r115;
	// begin inline asm
	/*
	// end inline asm
	// begin inline asm
	CPTX_BEGIN
	// end inline asm
	// begin inline asm
	clc.sstarr.s32 %r118, [%rd1], [%rd77], %r3, %r1;
	// end inline asm
	// begin inline asm
	CPTX_END
	// end inline asm
	// begin inline asm
	*/
	// end inline asm
	st.global.u32 	[%rd2], %r118;
	add.s64 	%rd81, %rd81, 512;
$L__BB0_10:
	setp.eq.s32 	%p8, %r11, 0;
	@%p8 bra 	$L__BB0_13;
	neg.s32 	%r125, %r11;
$L__BB0_12:
	.pragma "nounroll";
	// begin inline asm
	/*
	// end inline asm
	// begin inline asm
	CPTX_BEGIN
	// end inline asm
	// begin inline asm
	clc.sstarr.s32 %r121, [%rd1], [%rd81], %r3, %r1;
	// end inline asm
	// begin inline asm
	CPTX_END
	// end inline asm
	// begin inline asm
	*/
	// end inline asm
	add.s64 	%rd81, %rd81, 128;
	st.global.u32 	[%rd2], %r121;
	add.s32 	%r125, %r125, 1;
	setp.ne.s32 	%p9, %r125, 0;
	@%p9 bra 	$L__BB0_12;
$L__BB0_13:
	ret;

}


// ===== COMPILED SASS (sm_100) =====

	.target	sm_100

	.elftype	@"ET_EXEC"


//--------------------- .note.nv.tkinfo           --------------------------
	.section	.note.nv.tkinfo,"",@"SHT_NOTE"
	.sectionflags	@"SHF_NOTE_NV_TKINFO"
	.tkinfo
        /*0018*/ 	.word	0x00000002
        /*0030*/ 	.string	""
        /*0030*/ 	.string	"ptxas"
        /*0030*/ 	.string	"Cuda compilation tools, release 13.0, V13.0.88"
        /*0030*/ 	.string	"Build cuda_13.0.r13.0/compiler.36424714_0"
        /*0030*/ 	.string	"-arch sm_100 -m 64 "



//--------------------- .note.nv.cuinfo           --------------------------
	.section	.note.nv.cuinfo,"",@"SHT_NOTE"
	.sectionflags	@"SHF_NOTE_NV_CUINFO"
        /*0018*/ 	.short	0x0002
        /*001a*/ 	.short	0x0064
        /*001c*/ 	.short	0x0082
	.zero		2


//--------------------- .nv.info                  --------------------------
	.section	.nv.info,"",@"SHT_CUDA_INFO"
	.align	4


	//----- nvinfo : EIATTR_REGCOUNT
	.align		4
        /*0000*/ 	.byte	0x04, 0x2f
        /*0002*/ 	.short	(.L_1 - .L_0)
	.align		4
.L_0:
        /*0004*/ 	.word	index@(_Z7CLCTestPiS_S_9conv_data)
        /*0008*/ 	.word	0x00000009


	//----- nvinfo : EIATTR_FRAME_SIZE
	.align		4
.L_1:
        /*000c*/ 	.byte	0x04, 0x11
        /*000e*/ 	.short	(.L_3 - .L_2)
	.align		4
.L_2:
        /*0010*/ 	.word	index@(_Z7CLCTestPiS_S_9conv_data)
        /*0014*/ 	.word	0x00000000


	//----- nvinfo : EIATTR_MIN_STACK_SIZE
	.align		4
.L_3:
        /*0018*/ 	.byte	0x04, 0x12
        /*001a*/ 	.short	(.L_5 - .L_4)
	.align		4
.L_4:
        /*001c*/ 	.word	index@(_Z7CLCTestPiS_S_9conv_data)
        /*0020*/ 	.word	0x00000000
.L_5:


//--------------------- .nv.compat                --------------------------
	.section	.nv.compat,"",@"SHT_CUDA_COMPAT_INFO"
	.align	4
        /*0000*/ 	.byte	0x02, 0x09, 0x00, 0x00, 0x02, 0x02, 0x01, 0x00, 0x02, 0x05, 0x05, 0x00, 0x03, 0x07, 0x01, 0x01
        /*0010*/ 	.byte	0x02, 0x03, 0x00, 0x00, 0x02, 0x06, 0x01, 0x00, 0x04, 0x0b, 0x08, 0x00, 0x09, 0x00, 0x00, 0x00
        /*0020*/ 	.byte	0x00, 0x00, 0x00, 0x00


//--------------------- .nv.info._Z7CLCTestPiS_S_9conv_data --------------------------
	.section	.nv.info._Z7CLCTestPiS_S_9conv_data,"",@"SHT_CUDA_INFO"
	.sectionflags	@""
	.align	4


	//----- nvinfo : EIATTR_CUDA_API_VERSION
	.align		4
        /*0000*/ 	.byte	0x04, 0x37
        /*0002*/ 	.short	(.L_7 - .L_6)
.L_6:
        /*0004*/ 	.word	0x00000082


	//----- nvinfo : EIATTR_KPARAM_INFO
	.align		4
.L_7:
        /*0008*/ 	.byte	0x04, 0x17
        /*000a*/ 	.short	(.L_9 - .L_8)
.L_8:
        /*000c*/ 	.word	0x00000000
        /*0010*/ 	.short	0x0003
        /*0012*/ 	.short	0x0018
        /*0014*/ 	.byte	0x00, 0xf0, 0xa1, 0x00


	//----- nvinfo : EIATTR_KPARAM_INFO
	.align		4
.L_9:
        /*0018*/ 	.byte	0x04, 0x17
        /*001a*/ 	.short	(.L_11 - .L_10)
.L_10:
        /*001c*/ 	.word	0x00000000
        /*0020*/ 	.short	0x0002
        /*0022*/ 	.short	0x0010
        /*0024*/ 	.byte	0x00, 0xf5, 0x21, 0x00


	//----- nvinfo : EIATTR_KPARAM_INFO
	.align		4
.L_11:
        /*0028*/ 	.byte	0x04, 0x17
        /*002a*/ 	.short	(.L_13 - .L_12)
.L_12:
        /*002c*/ 	.word	0x00000000
        /*0030*/ 	.short	0x0001
        /*0032*/ 	.short	0x0008
        /*0034*/ 	.byte	0x00, 0xf5, 0x21, 0x00


	//----- nvinfo : EIATTR_KPARAM_INFO
	.align		4
.L_13:
        /*0038*/ 	.byte	0x04, 0x17
        /*003a*/ 	.short	(.L_15 - .L_14)
.L_14:
        /*003c*/ 	.word	0x00000000
        /*0040*/ 	.short	0x0000
        /*0042*/ 	.short	0x0000
        /*0044*/ 	.byte	0x00, 0xf5, 0x21, 0x00


	//----- nvinfo : EIATTR_SPARSE_MMA_MASK
	.align		4
.L_15:
        /*0048*/ 	.byte	0x03, 0x50
        /*004a*/ 	.short	0x0000


	//----- nvinfo : EIATTR_MAXREG_COUNT
	.align		4
        /*004c*/ 	.byte	0x03, 0x1b
        /*004e*/ 	.short	0x00ff


	//----- nvinfo : EIATTR_MERCURY_ISA_VERSION
	.align		4
        /*0050*/ 	.byte	0x03, 0x5f
        /*0052*/ 	.short	0x0101


	//----- nvinfo : EIATTR_VRC_CTA_INIT_COUNT
	.align		4
        /*0054*/ 	.byte	0x02, 0x4a
	.zero		1
	.zero		1


	//----- nvinfo : EIATTR_EXIT_INSTR_OFFSETS
	.align		4
        /*0058*/ 	.byte	0x04, 0x1c
        /*005a*/ 	.short	(.L_17 - .L_16)


	//   ....[0]....
.L_16:
        /*005c*/ 	.word	0x00000060


	//   ....[1]....
        /*0060*/ 	.word	0x00000170


	//   ....[2]....
        /*0064*/ 	.word	0x000001c0


	//   ....[3]....
        /*0068*/ 	.word	0x00000210


	//   ....[4]....
        /*006c*/ 	.word	0x00000270


	//----- nvinfo : EIATTR_CBANK_PARAM_SIZE
	.align		4
.L_17:
        /*0070*/ 	.byte	0x03, 0x19
        /*0072*/ 	.short	0x0040


	//----- nvinfo : EIATTR_PARAM_CBANK
	.align		4
        /*0074*/ 	.byte	0x04, 0x0a
        /*0076*/ 	.short	(.L_19 - .L_18)
	.align		4
.L_18:
        /*0078*/ 	.word	index@(.nv.constant0._Z7CLCTestPiS_S_9conv_data)
        /*007c*/ 	.short	0x0380
        /*007e*/ 	.short	0x0040


	//----- nvinfo : EIATTR_SW_WAR
	.align		4
.L_19:
        /*0080*/ 	.byte	0x04, 0x36
        /*0082*/ 	.short	(.L_21 - .L_20)
.L_20:
        /*0084*/ 	.word	0x00000008
.L_21:


//--------------------- .nv.callgraph             --------------------------
	.section	.nv.callgraph,"",@"SHT_CUDA_CALLGRAPH"
	.align	4
	.sectionentsize	8
	.align		4
        /*0000*/ 	.word	0x00000000
	.align		4
        /*0004*/ 	.word	0xffffffff
	.align		4
        /*0008*/ 	.word	0x00000000
	.align		4
        /*000c*/ 	.word	0xfffffffe
	.align		4
        /*0010*/ 	.word	0x00000000
	.align		4
        /*0014*/ 	.word	0xfffffffd
	.align		4
        /*0018*/ 	.word	0x00000000
	.align		4
        /*001c*/ 	.word	0xfffffffc


//--------------------- .text._Z7CLCTestPiS_S_9conv_data --------------------------
	.section	.text._Z7CLCTestPiS_S_9conv_data,"ax",@progbits
	.align	128
        .global         _Z7CLCTestPiS_S_9conv_data
        .type           _Z7CLCTestPiS_S_9conv_data,@function
        .size           _Z7CLCTestPiS_S_9conv_data,(.L_x_4 - _Z7CLCTestPiS_S_9conv_data)
        .other          _Z7CLCTestPiS_S_9conv_data,@"STO_CUDA_ENTRY STV_DEFAULT"
_Z7CLCTestPiS_S_9conv_data:
.text._Z7CLCTestPiS_S_9conv_data:
[----:B------:R-:W0:Y:S08]  /*0000*/  LDC R1, c[0x0][0x37c] ;  /* 0x0000df00ff017b82 */ /* 0x000e300000000800 */
[----:B------:R-:W1:Y:S01]  /*0010*/  LDC R0, c[0x0][0x3a8] ;  /* 0x0000ea00ff007b82 */ /* 0x000e620000000800 */
[----:B------:R-:W2:Y:S02]  /*0020*/  LDCU.64 UR4, c[0x0][0x3b0] ;  /* 0x00007600ff0477ac */ /* 0x000ea40008000a00 */
[----:B--2---:R-:W-:-:S06]  /*0030*/  UIMAD UR4, UR4, UR5, URZ ;  /* 0x00000005040472a4 */ /* 0x004fcc000f8e02ff */
[----:B-1----:R-:W-:-:S05]  /*0040*/  IMAD R0, R0, UR4, RZ ;  /* 0x0000000400007c24 */ /* 0x002fca000f8e02ff */
[----:B------:R-:W-:-:S13]  /*0050*/  ISETP.GE.AND P0, PT, R0, 0x1, PT ;  /* 0x000000010000780c */ /* 0x000fda0003f06270 */
[----:B0-----:R-:W-:Y:S05]  /*0060*/  @!P0 EXIT ;  /* 0x000000000000894d */ /* 0x001fea0003800000 */
[----:B------:R-:W0:Y:S01]  /*0070*/  S2R R5, SR_TID.X ;  /* 0x0000000000057919 */ /* 0x000e220000002100 */
[----:B------:R-:W0:Y:S01]  /*0080*/  LDC.64 R2, c[0x0][0x390] ;  /* 0x0000e400ff027b82 */ /* 0x000e220000000a00 */
[C---:B------:R-:W-:Y:S01]  /*0090*/  ISETP.GE.U32.AND P1, PT, R0.reuse, 0x1e1, PT ;  /* 0x000001e10000780c */ /* 0x040fe20003f26070 */
[----:B------:R-:W-:Y:S01]  /*00a0*/  VIADD R4, R0, 0xffffffff ;  /* 0xffffffff00047836 */ /* 0x000fe20000000000 */
[----:B------:R-:W1:Y:S04]  /*00b0*/  LDCU.64 UR4, c[0x0][0x358] ;  /* 0x00006b00ff0477ac */ /* 0x000e680008000a00 */
[----:B------:R-:W-:-:S04]  /*00c0*/  LEA.HI R4, R4, 0x1, RZ, 0x1b ;  /* 0x0000000104047811 */ /* 0x000fc800078fd8ff */
[----:B------:R-:W-:-:S04]  /*00d0*/  LOP3.LUT R6, R4, 0xf, RZ, 0xc0, !PT ;  /* 0x0000000f04067812 */ /* 0x000fc800078ec0ff */
[----:B------:R-:W-:Y:S01]  /*00e0*/  ISETP.NE.AND P0, PT, R6, RZ, PT ;  /* 0x000000ff0600720c */ /* 0x000fe20003f05270 */
[----:B0-----:R-:W-:Y:S01]  /*00f0*/  IMAD.WIDE.U32 R2, R5, 0x4, R2 ;  /* 0x0000000405027825 */ /* 0x001fe200078e0002 */
[----:B-1----:R-:W-:Y:S11]  /*0100*/  @!P1 BRA `(.L_x_0) ;  /* 0x0000000000189947 */ /* 0x002ff60003800000 */
[----:B------:R-:W-:-:S05]  /*0110*/  LOP3.LUT R0, R4, 0xffffff0, RZ, 0xc0, !PT ;  /* 0x0ffffff004007812 */ /* 0x000fca00078ec0ff */
[----:B------:R-:W-:-:S07]  /*0120*/  IMAD.MOV R0, RZ, RZ, -R0 ;  /* 0x000000ffff007224 */ /* 0x000fce00078e0a00 */
.L_x_1:
[----:B------:R-:W-:Y:S01]  /*0130*/  VIADD R0, R0, 0x10 ;  /* 0x0000001000007836 */ /* 0x000fe20000000000 */
[----:B------:R0:W-:Y:S04]  /*0140*/  STG.E desc[UR4][R2.64], R1 ;  /* 0x0000000102007986 */ /* 0x0001e8000c101904 */
[----:B------:R-:W-:-:S13]  /*0150*/  ISETP.NE.AND P1, PT, R0, RZ, PT ;  /* 0x000000ff0000720c */ /* 0x000fda0003f25270 */
[----:B0-----:R-:W-:Y:S05]  /*0160*/  @P1 BRA `(.L_x_1) ;  /* 0xfffffffc00f01947 */ /* 0x001fea000383ffff */
.L_x_0:
[----:B------:R-:W-:Y:S05]  /*0170*/  @!P0 EXIT ;  /* 0x000000000000894d */ /* 0x000fea0003800000 */
[----:B------:R-:W-:Y:S02]  /*0180*/  LOP3.LUT R0, R4, 0x7, RZ, 0xc0, !PT ;  /* 0x0000000704007812 */ /* 0x000fe400078ec0ff */
[----:B------:R-:W-:Y:S02]  /*0190*/  ISETP.GE.U32.AND P0, PT, R6, 0x8, PT ;  /* 0x000000080600780c */ /* 0x000fe40003f06070 */
[----:B------:R-:W-:-:S11]  /*01a0*/  ISETP.NE.AND P1, PT, R0, RZ, PT ;  /* 0x000000ff0000720c */ /* 0x000fd60003f25270 */
[----:B------:R0:W-:Y:S02]  /*01b0*/  @P0 STG.E desc[UR4][R2.64], R1 ;  /* 0x0000000102000986 */ /* 0x0001e4000c101904 */
[----:B------:R-:W-:Y:S05]  /*01c0*/  @!P1 EXIT ;  /* 0x000000000000994d */ /* 0x000fea0003800000 */
[----:B------:R-:W-:Y:S02]  /*01d0*/  ISETP.GE.U32.AND P0, PT, R0, 0x4, PT ;  /* 0x000000040000780c */ /* 0x000fe40003f06070 */
[----:B------:R-:W-:-:S11]  /*01e0*/  LOP3.LUT R4, R4, 0x3, RZ, 0xc0, !PT ;  /* 0x0000000304047812 */ /* 0x000fd600078ec0ff */
[----:B------:R1:W-:Y:S01]  /*01f0*/  @P0 STG.E desc[UR4][R2.64], R1 ;  /* 0x0000000102000986 */ /* 0x0003e2000c101904 */
[----:B------:R-:W-:-:S13]  /*0200*/  ISETP.NE.AND P0, PT, R4, RZ, PT ;  /* 0x000000ff0400720c */ /* 0x000fda0003f05270 */
[----:B-1----:R-:W-:Y:S05]  /*0210*/  @!P0 EXIT ;  /* 0x000000000000894d */ /* 0x002fea0003800000 */
[----:B------:R-:W-:-:S07]  /*0220*/  IMAD.MOV R4, RZ, RZ, -R4 ;  /* 0x000000ffff047224 */ /* 0x000fce00078e0a04 */
.L_x_2:
[----:B------:R-:W-:Y:S01]  /*0230*/  VIADD R4, R4, 0x1 ;  /* 0x0000000104047836 */ /* 0x000fe20000000000 */
[----:B------:R1:W-:Y:S04]  /*0240*/  STG.E desc[UR4][R2.64], R1 ;  /* 0x0000000102007986 */ /* 0x0003e8000c101904 */
[----:B------:R-:W-:-:S13]  /*0250*/  ISETP.NE.AND P0, PT, R4, RZ, PT ;  /* 0x000000ff0400720c */ /* 0x000fda0003f05270 */
[----:B-1----:R-:W-:Y:S05]  /*0260*/  @P0 BRA `(.L_x_2) ;  /* 0xfffffffc00f00947 */ /* 0x002fea000383ffff */
[----:B------:R-:W-:Y:S05]  /*0270*/  EXIT ;  /* 0x000000000000794d */ /* 0x000fea0003800000 */
.L_x_3:
[----:B------:R-:W-:-:S00]  /*0280*/  BRA `(.L_x_3) ;  /* 0xfffffffc00fc7947 */ /* 0x000fc0000383ffff */
[----:B------:R-:W-:-:S00]  /*0290*/  NOP ;  /* 0x0000000000007918 */ /* 0x000fc00000000000 */
        /* <DEDUP_REMOVED lines=14> */
.L_x_4:


//--------------------- .nv.shared.reserved.0     --------------------------
	.section	.nv.shared.reserved.0,"aw",@nobits
	.weak		__nv_reservedSMEM_offset_0_alias
	.size		__nv_reservedSMEM_offset_0_alias, 0, 64
	.other		__nv_reservedSMEM_offset_0_alias,@"STO_CUDA_RESERVED_SHARED STV_DEFAULT"
__nv_reservedSMEM_offset_0_alias:
	.zero		0
	.zero		64


//--------------------- .nv.constant0._Z7CLCTestPiS_S_9conv_data --------------------------
	.section	.nv.constant0._Z7CLCTestPiS_S_9conv_data,"a",@progbits
	.sectionflags	@""
	.align	4
.nv.constant0._Z7CLCTestPiS_S_9conv_data:
	.zero		960


//--------------------- SYMBOLS --------------------------

	.type		.nv.reservedSmem.offset0,@object
	.size		.nv.reservedSmem.offset0,0x4
